//
// Generated by NVIDIA NVVM Compiler
//
// Compiler Build ID: CL-36424714
// Cuda compilation tools, release 13.0, V13.0.88
// Based on NVVM 20.0.0
//

.version 9.0
.target sm_100
.address_size 64

	// .globl	_Z12sumReductionPiS_
// _ZZ12sumReductionPiS_E11partial_sum has been demoted

.visible .entry _Z12sumReductionPiS_(
	.param .u64 .ptr .align 1 _Z12sumReductionPiS__param_0,
	.param .u64 .ptr .align 1 _Z12sumReductionPiS__param_1
)
{
	.reg .pred 	%p<5>;
	.reg .b32 	%r<18>;
	.reg .b64 	%rd<9>;
	// demoted variable
	.shared .align 4 .b8 _ZZ12sumReductionPiS_E11partial_sum[1024];
	ld.param.u64 	%rd2, [_Z12sumReductionPiS__param_0];
	ld.param.u64 	%rd1, [_Z12sumReductionPiS__param_1];
	cvta.to.global.u64 	%rd3, %rd2;
	mov.u32 	%r1, %ctaid.x;
	mov.u32 	%r17, %ntid.x;
	mov.u32 	%r3, %tid.x;
	mad.lo.s32 	%r7, %r1, %r17, %r3;
	mul.wide.s32 	%rd4, %r7, 4;
	add.s64 	%rd5, %rd3, %rd4;
	ld.global.u32 	%r8, [%rd5];
	shl.b32 	%r9, %r3, 2;
	mov.u32 	%r10, _ZZ12sumReductionPiS_E11partial_sum;
	add.s32 	%r4, %r10, %r9;
	st.shared.u32 	[%r4], %r8;
	bar.sync 	0;
	setp.lt.u32 	%p1, %r17, 2;
	@%p1 bra 	$L__BB0_4;
$L__BB0_1:
	shr.u32 	%r6, %r17, 1;
	setp.ge.u32 	%p2, %r3, %r6;
	@%p2 bra 	$L__BB0_3;
	shl.b32 	%r11, %r6, 2;
	add.s32 	%r12, %r4, %r11;
	ld.shared.u32 	%r13, [%r12];
	ld.shared.u32 	%r14, [%r4];
	add.s32 	%r15, %r14, %r13;
	st.shared.u32 	[%r4], %r15;
$L__BB0_3:
	bar.sync 	0;
	setp.gt.u32 	%p3, %r17, 3;
	mov.u32 	%r17, %r6;
	@%p3 bra 	$L__BB0_1;
$L__BB0_4:
	setp.ne.s32 	%p4, %r3, 0;
	@%p4 bra 	$L__BB0_6;
	ld.shared.u32 	%r16, [_ZZ12sumReductionPiS_E11partial_sum];
	cvta.to.global.u64 	%rd6, %rd1;
	mul.wide.u32 	%rd7, %r1, 4;
	add.s64 	%rd8, %rd6, %rd7;
	st.global.u32 	[%rd8], %r16;
$L__BB0_6:
	ret;

}


// ===== COMPILED SASS (sm_100) =====

	.target	sm_100

	.elftype	@"ET_EXEC"


//--------------------- .note.nv.tkinfo           --------------------------
	.section	.note.nv.tkinfo,"",@"SHT_NOTE"
	.sectionflags	@"SHF_NOTE_NV_TKINFO"
	.tkinfo
        /*0018*/ 	.word	0x00000002
        /*0030*/ 	.string	""
        /*0030*/ 	.string	"ptxas"
        /*0030*/ 	.string	"Cuda compilation tools, release 13.0, V13.0.88"
        /*0030*/ 	.string	"Build cuda_13.0.r13.0/compiler.36424714_0"
        /*0030*/ 	.string	"-arch sm_100 -m 64 "



//--------------------- .note.nv.cuinfo           --------------------------
	.section	.note.nv.cuinfo,"",@"SHT_NOTE"
	.sectionflags	@"SHF_NOTE_NV_CUINFO"
        /*0018*/ 	.short	0x0002
        /*001a*/ 	.short	0x0064
        /*001c*/ 	.short	0x0082
	.zero		2


//--------------------- .nv.info                  --------------------------
	.section	.nv.info,"",@"SHT_CUDA_INFO"
	.align	4


	//----- nvinfo : EIATTR_REGCOUNT
	.align		4
        /*0000*/ 	.byte	0x04, 0x2f
        /*0002*/ 	.short	(.L_1 - .L_0)
	.align		4
.L_0:
        /*0004*/ 	.word	index@(_Z12sumReductionPiS_)
        /*0008*/ 	.word	0x0000000b


	//----- nvinfo : EIATTR_FRAME_SIZE
	.align		4
.L_1:
        /*000c*/ 	.byte	0x04, 0x11
        /*000e*/ 	.short	(.L_3 - .L_2)
	.align		4
.L_2:
        /*0010*/ 	.word	index@(_Z12sumReductionPiS_)
        /*0014*/ 	.word	0x00000000


	//----- nvinfo : EIATTR_MIN_STACK_SIZE
	.align		4
.L_3:
        /*0018*/ 	.byte	0x04, 0x12
        /*001a*/ 	.short	(.L_5 - .L_4)
	.align		4
.L_4:
        /*001c*/ 	.word	index@(_Z12sumReductionPiS_)
        /*0020*/ 	.word	0x00000000
.L_5:


//--------------------- .nv.compat                --------------------------
	.section	.nv.compat,"",@"SHT_CUDA_COMPAT_INFO"
	.align	4
        /*0000*/ 	.byte	0x02, 0x09, 0x00, 0x00, 0x02, 0x02, 0x01, 0x00, 0x02, 0x05, 0x05, 0x00, 0x03, 0x07, 0x01, 0x01
        /*0010*/ 	.byte	0x02, 0x03, 0x00, 0x00, 0x02, 0x06, 0x01, 0x00, 0x04, 0x0b, 0x08, 0x00, 0x09, 0x00, 0x00, 0x00
        /*0020*/ 	.byte	0x00, 0x00, 0x00, 0x00


//--------------------- .nv.info._Z12sumReductionPiS_ --------------------------
	.section	.nv.info._Z12sumReductionPiS_,"",@"SHT_CUDA_INFO"
	.sectionflags	@""
	.align	4


	//----- nvinfo : EIATTR_CUDA_API_VERSION
	.align		4
        /*0000*/ 	.byte	0x04, 0x37
        /*0002*/ 	.short	(.L_7 - .L_6)
.L_6:
        /*0004*/ 	.word	0x00000082


	//----- nvinfo : EIATTR_KPARAM_INFO
	.align		4
.L_7:
        /*0008*/ 	.byte	0x04, 0x17
        /*000a*/ 	.short	(.L_9 - .L_8)
.L_8:
        /*000c*/ 	.word	0x00000000
        /*0010*/ 	.short	0x0001
        /*0012*/ 	.short	0x0008
        /*0014*/ 	.byte	0x00, 0xf5, 0x21, 0x00


	//----- nvinfo : EIATTR_KPARAM_INFO
	.align		4
.L_9:
        /*0018*/ 	.byte	0x04, 0x17
        /*001a*/ 	.short	(.L_11 - .L_10)
.L_10:
        /*001c*/ 	.word	0x00000000
        /*0020*/ 	.short	0x0000
        /*0022*/ 	.short	0x0000
        /*0024*/ 	.byte	0x00, 0xf5, 0x21, 0x00


	//----- nvinfo : EIATTR_SPARSE_MMA_MASK
	.align		4
.L_11:
        /*0028*/ 	.byte	0x03, 0x50
        /*002a*/ 	.short	0x0000


	//----- nvinfo : EIATTR_MAXREG_COUNT
	.align		4
        /*002c*/ 	.byte	0x03, 0x1b
        /*002e*/ 	.short	0x00ff


	//----- nvinfo : EIATTR_NUM_BARRIERS
	.align		4
        /*0030*/ 	.byte	0x02, 0x4c
        /*0032*/ 	.byte	0x01
	.zero		1


	//----- nvinfo : EIATTR_MERCURY_ISA_VERSION
	.align		4
        /*0034*/ 	.byte	0x03, 0x5f
        /*0036*/ 	.short	0x0101


	//----- nvinfo : EIATTR_VRC_CTA_INIT_COUNT
	.align		4
        /*0038*/ 	.byte	0x02, 0x4a
	.zero		1
	.zero		1


	//----- nvinfo : EIATTR_EXIT_INSTR_OFFSETS
	.align		4
        /*003c*/ 	.byte	0x04, 0x1c
        /*003e*/ 	.short	(.L_13 - .L_12)


	//   ....[0]....
.L_12:
        /*0040*/ 	.word	0x000001e0


	//   ....[1]....
        /*0044*/ 	.word	0x00000260


	//----- nvinfo : EIATTR_CBANK_PARAM_SIZE
	.align		4
.L_13:
        /*0048*/ 	.byte	0x03, 0x19
        /*004a*/ 	.short	0x0010


	//----- nvinfo : EIATTR_PARAM_CBANK
	.align		4
        /*004c*/ 	.byte	0x04, 0x0a
        /*004e*/ 	.short	(.L_15 - .L_14)
	.align		4
.L_14:
        /*0050*/ 	.word	index@(.nv.constant0._Z12sumReductionPiS_)
        /*0054*/ 	.short	0x0380
        /*0056*/ 	.short	0x0010


	//----- nvinfo : EIATTR_SW_WAR
	.align		4
.L_15:
        /*0058*/ 	.byte	0x04, 0x36
        /*005a*/ 	.short	(.L_17 - .L_16)
.L_16:
        /*005c*/ 	.word	0x00000008
.L_17:


//--------------------- .nv.callgraph             --------------------------
	.section	.nv.callgraph,"",@"SHT_CUDA_CALLGRAPH"
	.align	4
	.sectionentsize	8
	.align		4
        /*0000*/ 	.word	0x00000000
	.align		4
        /*0004*/ 	.word	0xffffffff
	.align		4
        /*0008*/ 	.word	0x00000000
	.align		4
        /*000c*/ 	.word	0xfffffffe
	.align		4
        /*0010*/ 	.word	0x00000000
	.align		4
        /*0014*/ 	.word	0xfffffffd
	.align		4
        /*0018*/ 	.word	0x00000000
	.align		4
        /*001c*/ 	.word	0xfffffffc


//--------------------- .text._Z12sumReductionPiS_ --------------------------
	.section	.text._Z12sumReductionPiS_,"ax",@progbits
	.align	128
        .global         _Z12sumReductionPiS_
        .type           _Z12sumReductionPiS_,@function
        .size           _Z12sumReductionPiS_,(.L_x_3 - _Z12sumReductionPiS_)
        .other          _Z12sumReductionPiS_,@"STO_CUDA_ENTRY STV_DEFAULT"
_Z12sumReductionPiS_:
.text._Z12sumReductionPiS_:
[----:B------:R-:W-:Y:S01]  /*0000*/  LDC R1, c[0x0][0x37c] ;  /* 0x0000df00ff017b82 */ /* 0x000fe20000000800 */
[----:B------:R-:W0:Y:S07]  /*0010*/  S2R R7, SR_CTAID.X ;  /* 0x0000000000077919 */ /* 0x000e2e0000002500 */
[----:B------:R-:W1:Y:S01]  /*0020*/  LDC.64 R2, c[0x0][0x380] ;  /* 0x0000e000ff027b82 */ /* 0x000e620000000a00 */
[----:B------:R-:W0:Y:S01]  /*0030*/  LDCU UR8, c[0x0][0x360] ;  /* 0x00006c00ff0877ac */ /* 0x000e220008000800 */
[----:B------:R-:W0:Y:S01]  /*0040*/  S2R R6, SR_TID.X ;  /* 0x0000000000067919 */ /* 0x000e220000002100 */
[----:B------:R-:W2:Y:S01]  /*0050*/  LDCU.64 UR6, c[0x0][0x358] ;  /* 0x00006b00ff0677ac */ /* 0x000ea20008000a00 */
[----:B0-----:R-:W-:-:S04]  /*0060*/  IMAD R5, R7, UR8, R6 ;  /* 0x0000000807057c24 */ /* 0x001fc8000f8e0206 */
[----:B-1----:R-:W-:-:S06]  /*0070*/  IMAD.WIDE R2, R5, 0x4, R2 ;  /* 0x0000000405027825 */ /* 0x002fcc00078e0202 */
[----:B--2---:R-:W2:Y:S01]  /*0080*/  LDG.E R2, desc[UR6][R2.64] ;  /* 0x0000000602027981 */ /* 0x004ea2000c1e1900 */
[----:B------:R-:W0:Y:S01]  /*0090*/  S2UR UR5, SR_CgaCtaId ;  /* 0x00000000000579c3 */ /* 0x000e220000008800 */
[----:B------:R-:W-:Y:S01]  /*00a0*/  UMOV UR4, 0x400 ;  /* 0x0000040000047882 */ /* 0x000fe20000000000 */
[----:B------:R-:W-:Y:S01]  /*00b0*/  UISETP.GE.U32.AND UP0, UPT, UR8, 0x2, UPT ;  /* 0x000000020800788c */ /* 0x000fe2000bf06070 */
[----:B------:R-:W-:Y:S01]  /*00c0*/  ISETP.NE.AND P0, PT, R6, RZ, PT ;  /* 0x000000ff0600720c */ /* 0x000fe20003f05270 */
[----:B0-----:R-:W-:-:S06]  /*00d0*/  ULEA UR4, UR5, UR4, 0x18 ;  /* 0x0000000405047291 */ /* 0x001fcc000f8ec0ff */
[----:B------:R-:W-:-:S05]  /*00e0*/  LEA R5, R6, UR4, 0x2 ;  /* 0x0000000406057c11 */ /* 0x000fca000f8e10ff */
[----:B--2---:R0:W-:Y:S01]  /*00f0*/  STS [R5], R2 ;  /* 0x0000000205007388 */ /* 0x0041e20000000800 */
[----:B------:R-:W-:Y:S06]  /*0100*/  BAR.SYNC.DEFER_BLOCKING 0x0 ;  /* 0x0000000000007b1d */ /* 0x000fec0000010000 */
[----:B------:R-:W-:Y:S05]  /*0110*/  BRA.U !UP0, `(.L_x_0) ;  /* 0x0000000108307547 */ /* 0x000fea000b800000 */
[----:B------:R-:W-:-:S07]  /*0120*/  IMAD.U32 R0, RZ, RZ, UR8 ;  /* 0x00000008ff007e24 */ /* 0x000fce000f8e00ff */
.L_x_1:
[----:B------:R-:W-:-:S04]  /*0130*/  SHF.R.U32.HI R8, RZ, 0x1, R0 ;  /* 0x00000001ff087819 */ /* 0x000fc80000011600 */
[----:B------:R-:W-:-:S13]  /*0140*/  ISETP.GE.U32.AND P1, PT, R6, R8, PT ;  /* 0x000000080600720c */ /* 0x000fda0003f26070 */
[----:B0-----:R-:W-:Y:S01]  /*0150*/  @!P1 IMAD R2, R8, 0x4, R5 ;  /* 0x0000000408029824 */ /* 0x001fe200078e0205 */
[----:B------:R-:W-:Y:S05]  /*0160*/  @!P1 LDS R3, [R5] ;  /* 0x0000000005039984 */ /* 0x000fea0000000800 */
[----:B------:R-:W0:Y:S02]  /*0170*/  @!P1 LDS R2, [R2] ;  /* 0x0000000002029984 */ /* 0x000e240000000800 */
[----:B0-----:R-:W-:-:S05]  /*0180*/  @!P1 IADD3 R4, PT, PT, R2, R3, RZ ;  /* 0x0000000302049210 */ /* 0x001fca0007ffe0ff */
[----:B------:R1:W-:Y:S01]  /*0190*/  @!P1 STS [R5], R4 ;  /* 0x0000000405009388 */ /* 0x0003e20000000800 */
[----:B------:R-:W-:Y:S01]  /*01a0*/  BAR.SYNC.DEFER_BLOCKING 0x0 ;  /* 0x0000000000007b1d */ /* 0x000fe20000010000 */
[----:B------:R-:W-:Y:S01]  /*01b0*/  ISETP.GT.U32.AND P1, PT, R0, 0x3, PT ;  /* 0x000000030000780c */ /* 0x000fe20003f24070 */
[----:B------:R-:W-:-:S12]  /*01c0*/  IMAD.MOV.U32 R0, RZ, RZ, R8 ;  /* 0x000000ffff007224 */ /* 0x000fd800078e0008 */
[----:B-1----:R-:W-:Y:S05]  /*01d0*/  @P1 BRA `(.L_x_1) ;  /* 0xfffffffc00d41947 */ /* 0x002fea000383ffff */
.L_x_0:
[----:B------:R-:W-:Y:S05]  /*01e0*/  @P0 EXIT ;  /* 0x000000000000094d */ /* 0x000fea0003800000 */
[----:B------:R-:W1:Y:S01]  /*01f0*/  S2UR UR5, SR_CgaCtaId ;  /* 0x00000000000579c3 */ /* 0x000e620000008800 */
[----:B------:R-:W-:-:S07]  /*0200*/  UMOV UR4, 0x400 ;  /* 0x0000040000047882 */ /* 0x000fce0000000000 */
[----:B0-----:R-:W0:Y:S01]  /*0210*/  LDC.64 R2, c[0x0][0x388] ;  /* 0x0000e200ff027b82 */ /* 0x001e220000000a00 */
[----:B-1----:R-:W-:Y:S01]  /*0220*/  ULEA UR4, UR5, UR4, 0x18 ;  /* 0x0000000405047291 */ /* 0x002fe2000f8ec0ff */
[----:B0-----:R-:W-:-:S08]  /*0230*/  IMAD.WIDE.U32 R2, R7, 0x4, R2 ;  /* 0x0000000407027825 */ /* 0x001fd000078e0002 */
[----:B------:R-:W0:Y:S04]  /*0240*/  LDS R5, [UR4] ;  /* 0x00000004ff057984 */ /* 0x000e280008000800 */
[----:B0-----:R-:W-:Y:S01]  /*0250*/  STG.E desc[UR6][R2.64], R5 ;  /* 0x0000000502007986 */ /* 0x001fe2000c101906 */
[----:B------:R-:W-:Y:S05]  /*0260*/  EXIT ;  /* 0x000000000000794d */ /* 0x000fea0003800000 */
.L_x_2:
[----:B------:R-:W-:-:S00]  /*0270*/  BRA `(.L_x_2) ;  /* 0xfffffffc00fc7947 */ /* 0x000fc0000383ffff */
[----:B------:R-:W-:-:S00]  /*0280*/  NOP ;  /* 0x0000000000007918 */ /* 0x000fc00000000000 */
[----:B------:R-:W-:-:S00]  /*0290*/  NOP ;  /* 0x0000000000007918 */ /* 0x000fc00000000000 */
[----:B------:R-:W-:-:S00]  /*02a0*/  NOP ;  /* 0x0000000000007918 */ /* 0x000fc00000000000 */
[----:B------:R-:W-:-:S00]  /*02b0*/  NOP ;  /* 0x0000000000007918 */ /* 0x000fc00000000000 */
[----:B------:R-:W-:-:S00]  /*02c0*/  NOP ;  /* 0x0000000000007918 */ /* 0x000fc00000000000 */
[----:B------:R-:W-:-:S00]  /*02d0*/  NOP ;  /* 0x0000000000007918 */ /* 0x000fc00000000000 */
[----:B------:R-:W-:-:S00]  /*02e0*/  NOP ;  /* 0x0000000000007918 */ /* 0x000fc00000000000 */
[----:B------:R-:W-:-:S00]  /*02f0*/  NOP ;  /* 0x0000000000007918 */ /* 0x000fc00000000000 */
.L_x_3:


//--------------------- .nv.shared._Z12sumReductionPiS_ --------------------------
	.section	.nv.shared._Z12sumReductionPiS_,"aw",@nobits
	.sectionflags	@""
	.align	4
.nv.shared._Z12sumReductionPiS_:
	.zero		2048


//--------------------- .nv.shared.reserved.0     --------------------------
	.section	.nv.shared.reserved.0,"aw",@nobits
	.weak		__nv_reservedSMEM_offset_0_alias
	.size		__nv_reservedSMEM_offset_0_alias, 0, 64
	.other		__nv_reservedSMEM_offset_0_alias,@"STO_CUDA_RESERVED_SHARED STV_DEFAULT"
__nv_reservedSMEM_offset_0_alias:
	.zero		0
	.zero		64


//--------------------- .nv.constant0._Z12sumReductionPiS_ --------------------------
	.section	.nv.constant0._Z12sumReductionPiS_,"a",@progbits
	.sectionflags	@""
	.align	4
.nv.constant0._Z12sumReductionPiS_:
	.zero		912


//--------------------- SYMBOLS --------------------------

	.type		.nv.reservedSmem.offset0,@object
	.size		.nv.reservedSmem.offset0,0x4
	.type		.nv.reservedSmem.cap,@object
	.size		.nv.reservedSmem.cap,0x4
